//
// Generated by NVIDIA NVVM Compiler
//
// Compiler Build ID: CL-36424714
// Cuda compilation tools, release 13.0, V13.0.88
// Based on NVVM 20.0.0
//

.version 9.0
.target sm_100
.address_size 64

	// .globl	_Z2MMPKfS0_Pfi
// _ZZ3TMMPKfS0_PfiE2As has been demoted
// _ZZ3TMMPKfS0_PfiE2Bs has been demoted

.visible .entry _Z2MMPKfS0_Pfi(
	.param .u64 .ptr .align 1 _Z2MMPKfS0_Pfi_param_0,
	.param .u64 .ptr .align 1 _Z2MMPKfS0_Pfi_param_1,
	.param .u64 .ptr .align 1 _Z2MMPKfS0_Pfi_param_2,
	.param .u32 _Z2MMPKfS0_Pfi_param_3
)
{
	.reg .pred 	%p<10>;
	.reg .b32 	%r<40>;
	.reg .b32 	%f<67>;
	.reg .b64 	%rd<67>;

	ld.param.u64 	%rd14, [_Z2MMPKfS0_Pfi_param_0];
	ld.param.u64 	%rd15, [_Z2MMPKfS0_Pfi_param_1];
	ld.param.u32 	%r18, [_Z2MMPKfS0_Pfi_param_3];
	cvta.to.global.u64 	%rd1, %rd15;
	cvta.to.global.u64 	%rd2, %rd14;
	mov.u32 	%r19, %ctaid.y;
	mov.u32 	%r20, %ntid.y;
	mov.u32 	%r21, %tid.y;
	mad.lo.s32 	%r1, %r19, %r20, %r21;
	mov.u32 	%r22, %ctaid.x;
	mov.u32 	%r23, %ntid.x;
	mov.u32 	%r24, %tid.x;
	mad.lo.s32 	%r2, %r22, %r23, %r24;
	max.s32 	%r25, %r1, %r2;
	setp.ge.s32 	%p1, %r25, %r18;
	@%p1 bra 	$L__BB0_13;
	mul.lo.s32 	%r3, %r18, %r1;
	and.b32  	%r4, %r18, 7;
	setp.lt.u32 	%p2, %r18, 8;
	mov.f32 	%f66, 0f00000000;
	mov.b32 	%r38, 0;
	@%p2 bra 	$L__BB0_4;
	and.b32  	%r38, %r18, 2147483640;
	neg.s32 	%r36, %r38;
	mul.wide.s32 	%rd16, %r18, 4;
	add.s64 	%rd3, %rd1, %rd16;
	shl.b32 	%r7, %r18, 3;
	mul.wide.s32 	%rd17, %r18, 8;
	add.s64 	%rd4, %rd1, %rd17;
	mul.wide.s32 	%rd18, %r18, 12;
	add.s64 	%rd5, %rd1, %rd18;
	mul.wide.s32 	%rd19, %r18, 16;
	add.s64 	%rd6, %rd1, %rd19;
	mul.wide.s32 	%rd20, %r18, 20;
	add.s64 	%rd7, %rd1, %rd20;
	mul.wide.s32 	%rd21, %r18, 24;
	add.s64 	%rd8, %rd1, %rd21;
	mul.wide.s32 	%rd22, %r18, 28;
	add.s64 	%rd9, %rd1, %rd22;
	mul.wide.u32 	%rd23, %r3, 4;
	add.s64 	%rd24, %rd23, %rd2;
	add.s64 	%rd66, %rd24, 16;
	mov.f32 	%f66, 0f00000000;
	mov.u32 	%r35, %r2;
$L__BB0_3:
	.pragma "nounroll";
	mul.wide.s32 	%rd25, %r35, 4;
	add.s64 	%rd26, %rd3, %rd25;
	add.s64 	%rd27, %rd4, %rd25;
	add.s64 	%rd28, %rd5, %rd25;
	add.s64 	%rd29, %rd6, %rd25;
	add.s64 	%rd30, %rd7, %rd25;
	add.s64 	%rd31, %rd8, %rd25;
	add.s64 	%rd32, %rd9, %rd25;
	add.s64 	%rd33, %rd1, %rd25;
	ld.global.f32 	%f16, [%rd66+-16];
	ld.global.f32 	%f17, [%rd33];
	fma.rn.f32 	%f18, %f16, %f17, %f66;
	ld.global.f32 	%f19, [%rd66+-12];
	ld.global.f32 	%f20, [%rd26];
	fma.rn.f32 	%f21, %f19, %f20, %f18;
	ld.global.f32 	%f22, [%rd66+-8];
	ld.global.f32 	%f23, [%rd27];
	fma.rn.f32 	%f24, %f22, %f23, %f21;
	ld.global.f32 	%f25, [%rd66+-4];
	ld.global.f32 	%f26, [%rd28];
	fma.rn.f32 	%f27, %f25, %f26, %f24;
	ld.global.f32 	%f28, [%rd66];
	ld.global.f32 	%f29, [%rd29];
	fma.rn.f32 	%f30, %f28, %f29, %f27;
	ld.global.f32 	%f31, [%rd66+4];
	ld.global.f32 	%f32, [%rd30];
	fma.rn.f32 	%f33, %f31, %f32, %f30;
	ld.global.f32 	%f34, [%rd66+8];
	ld.global.f32 	%f35, [%rd31];
	fma.rn.f32 	%f36, %f34, %f35, %f33;
	ld.global.f32 	%f37, [%rd66+12];
	ld.global.f32 	%f38, [%rd32];
	fma.rn.f32 	%f66, %f37, %f38, %f36;
	add.s32 	%r36, %r36, 8;
	add.s32 	%r35, %r35, %r7;
	add.s64 	%rd66, %rd66, 32;
	setp.ne.s32 	%p3, %r36, 0;
	@%p3 bra 	$L__BB0_3;
$L__BB0_4:
	setp.eq.s32 	%p4, %r4, 0;
	@%p4 bra 	$L__BB0_12;
	and.b32  	%r13, %r18, 3;
	setp.lt.u32 	%p5, %r4, 4;
	@%p5 bra 	$L__BB0_7;
	add.s32 	%r27, %r38, %r3;
	mul.wide.u32 	%rd34, %r27, 4;
	add.s64 	%rd35, %rd2, %rd34;
	ld.global.f32 	%f40, [%rd35];
	mad.lo.s32 	%r28, %r38, %r18, %r2;
	mul.wide.s32 	%rd36, %r28, 4;
	add.s64 	%rd37, %rd1, %rd36;
	ld.global.f32 	%f41, [%rd37];
	fma.rn.f32 	%f42, %f40, %f41, %f66;
	cvt.u64.u32 	%rd38, %r3;
	cvt.u64.u32 	%rd39, %r38;
	add.s64 	%rd40, %rd39, %rd38;
	shl.b64 	%rd41, %rd40, 2;
	add.s64 	%rd42, %rd2, %rd41;
	ld.global.f32 	%f43, [%rd42+4];
	mul.wide.s32 	%rd43, %r18, 4;
	add.s64 	%rd44, %rd37, %rd43;
	ld.global.f32 	%f44, [%rd44];
	fma.rn.f32 	%f45, %f43, %f44, %f42;
	ld.global.f32 	%f46, [%rd42+8];
	add.s64 	%rd45, %rd44, %rd43;
	ld.global.f32 	%f47, [%rd45];
	fma.rn.f32 	%f48, %f46, %f47, %f45;
	ld.global.f32 	%f49, [%rd42+12];
	add.s64 	%rd46, %rd45, %rd43;
	ld.global.f32 	%f50, [%rd46];
	fma.rn.f32 	%f66, %f49, %f50, %f48;
	add.s32 	%r38, %r38, 4;
$L__BB0_7:
	setp.eq.s32 	%p6, %r13, 0;
	@%p6 bra 	$L__BB0_12;
	setp.eq.s32 	%p7, %r13, 1;
	@%p7 bra 	$L__BB0_10;
	add.s32 	%r29, %r38, %r3;
	mul.wide.u32 	%rd47, %r29, 4;
	add.s64 	%rd48, %rd2, %rd47;
	ld.global.f32 	%f52, [%rd48];
	mad.lo.s32 	%r30, %r38, %r18, %r2;
	mul.wide.s32 	%rd49, %r30, 4;
	add.s64 	%rd50, %rd1, %rd49;
	ld.global.f32 	%f53, [%rd50];
	fma.rn.f32 	%f54, %f52, %f53, %f66;
	cvt.u64.u32 	%rd51, %r3;
	cvt.u64.u32 	%rd52, %r38;
	add.s64 	%rd53, %rd52, %rd51;
	shl.b64 	%rd54, %rd53, 2;
	add.s64 	%rd55, %rd2, %rd54;
	ld.global.f32 	%f55, [%rd55+4];
	mul.wide.s32 	%rd56, %r18, 4;
	add.s64 	%rd57, %rd50, %rd56;
	ld.global.f32 	%f56, [%rd57];
	fma.rn.f32 	%f66, %f55, %f56, %f54;
	add.s32 	%r38, %r38, 2;
$L__BB0_10:
	and.b32  	%r31, %r18, 1;
	setp.eq.b32 	%p8, %r31, 1;
	not.pred 	%p9, %p8;
	@%p9 bra 	$L__BB0_12;
	add.s32 	%r32, %r38, %r3;
	mul.wide.u32 	%rd58, %r32, 4;
	add.s64 	%rd59, %rd2, %rd58;
	ld.global.f32 	%f57, [%rd59];
	mad.lo.s32 	%r33, %r38, %r18, %r2;
	mul.wide.s32 	%rd60, %r33, 4;
	add.s64 	%rd61, %rd1, %rd60;
	ld.global.f32 	%f58, [%rd61];
	fma.rn.f32 	%f66, %f57, %f58, %f66;
$L__BB0_12:
	ld.param.u64 	%rd65, [_Z2MMPKfS0_Pfi_param_2];
	add.s32 	%r34, %r3, %r2;
	cvta.to.global.u64 	%rd62, %rd65;
	mul.wide.s32 	%rd63, %r34, 4;
	add.s64 	%rd64, %rd62, %rd63;
	st.global.f32 	[%rd64], %f66;
$L__BB0_13:
	ret;

}
	// .globl	_Z3TMMPKfS0_Pfi
.visible .entry _Z3TMMPKfS0_Pfi(
	.param .u64 .ptr .align 1 _Z3TMMPKfS0_Pfi_param_0,
	.param .u64 .ptr .align 1 _Z3TMMPKfS0_Pfi_param_1,
	.param .u64 .ptr .align 1 _Z3TMMPKfS0_Pfi_param_2,
	.param .u32 _Z3TMMPKfS0_Pfi_param_3
)
{
	.reg .pred 	%p<8>;
	.reg .b32 	%r<43>;
	.reg .b32 	%f<111>;
	.reg .b64 	%rd<13>;
	// demoted variable
	.shared .align 4 .b8 _ZZ3TMMPKfS0_PfiE2As[4096];
	// demoted variable
	.shared .align 4 .b8 _ZZ3TMMPKfS0_PfiE2Bs[4096];
	ld.param.u64 	%rd3, [_Z3TMMPKfS0_Pfi_param_0];
	ld.param.u64 	%rd4, [_Z3TMMPKfS0_Pfi_param_1];
	ld.param.u64 	%rd5, [_Z3TMMPKfS0_Pfi_param_2];
	ld.param.u32 	%r24, [_Z3TMMPKfS0_Pfi_param_3];
	mov.u32 	%r25, %ctaid.y;
	shl.b32 	%r26, %r25, 5;
	mov.u32 	%r40, %tid.y;
	add.s32 	%r2, %r26, %r40;
	mov.u32 	%r27, %ctaid.x;
	shl.b32 	%r3, %r27, 5;
	mov.u32 	%r38, %tid.x;
	add.s32 	%r5, %r3, %r38;
	setp.lt.s32 	%p1, %r24, 1;
	mov.f32 	%f110, 0f00000000;
	@%p1 bra 	$L__BB1_7;
	add.s32 	%r28, %r24, 31;
	shr.u32 	%r29, %r28, 5;
	shl.b32 	%r30, %r40, 7;
	mov.u32 	%r31, _ZZ3TMMPKfS0_PfiE2As;
	add.s32 	%r6, %r31, %r30;
	shl.b32 	%r32, %r38, 2;
	add.s32 	%r7, %r6, %r32;
	mov.u32 	%r33, _ZZ3TMMPKfS0_PfiE2Bs;
	add.s32 	%r9, %r33, %r32;
	add.s32 	%r8, %r9, %r30;
	neg.s32 	%r42, %r29;
	mad.lo.s32 	%r34, %r40, %r24, %r38;
	add.s32 	%r41, %r34, %r3;
	shl.b32 	%r12, %r24, 5;
	mad.lo.s32 	%r39, %r24, %r2, %r38;
	cvta.to.global.u64 	%rd1, %rd3;
	cvta.to.global.u64 	%rd2, %rd4;
	mov.f32 	%f110, 0f00000000;
$L__BB1_2:
	max.u32 	%r35, %r2, %r38;
	setp.ge.u32 	%p2, %r35, %r24;
	mov.f32 	%f108, 0f00000000;
	@%p2 bra 	$L__BB1_4;
	mul.wide.u32 	%rd6, %r39, 4;
	add.s64 	%rd7, %rd1, %rd6;
	ld.global.f32 	%f108, [%rd7];
$L__BB1_4:
	setp.ge.s32 	%p3, %r5, %r24;
	st.shared.f32 	[%r7], %f108;
	setp.ge.u32 	%p4, %r40, %r24;
	mov.f32 	%f109, 0f00000000;
	or.pred  	%p5, %p3, %p4;
	@%p5 bra 	$L__BB1_6;
	mul.wide.u32 	%rd8, %r41, 4;
	add.s64 	%rd9, %rd2, %rd8;
	ld.global.f32 	%f109, [%rd9];
$L__BB1_6:
	st.shared.f32 	[%r8], %f109;
	bar.sync 	0;
	ld.shared.f32 	%f12, [%r6];
	ld.shared.f32 	%f13, [%r9];
	fma.rn.f32 	%f14, %f12, %f13, %f110;
	ld.shared.f32 	%f15, [%r6+4];
	ld.shared.f32 	%f16, [%r9+128];
	fma.rn.f32 	%f17, %f15, %f16, %f14;
	ld.shared.f32 	%f18, [%r6+8];
	ld.shared.f32 	%f19, [%r9+256];
	fma.rn.f32 	%f20, %f18, %f19, %f17;
	ld.shared.f32 	%f21, [%r6+12];
	ld.shared.f32 	%f22, [%r9+384];
	fma.rn.f32 	%f23, %f21, %f22, %f20;
	ld.shared.f32 	%f24, [%r6+16];
	ld.shared.f32 	%f25, [%r9+512];
	fma.rn.f32 	%f26, %f24, %f25, %f23;
	ld.shared.f32 	%f27, [%r6+20];
	ld.shared.f32 	%f28, [%r9+640];
	fma.rn.f32 	%f29, %f27, %f28, %f26;
	ld.shared.f32 	%f30, [%r6+24];
	ld.shared.f32 	%f31, [%r9+768];
	fma.rn.f32 	%f32, %f30, %f31, %f29;
	ld.shared.f32 	%f33, [%r6+28];
	ld.shared.f32 	%f34, [%r9+896];
	fma.rn.f32 	%f35, %f33, %f34, %f32;
	ld.shared.f32 	%f36, [%r6+32];
	ld.shared.f32 	%f37, [%r9+1024];
	fma.rn.f32 	%f38, %f36, %f37, %f35;
	ld.shared.f32 	%f39, [%r6+36];
	ld.shared.f32 	%f40, [%r9+1152];
	fma.rn.f32 	%f41, %f39, %f40, %f38;
	ld.shared.f32 	%f42, [%r6+40];
	ld.shared.f32 	%f43, [%r9+1280];
	fma.rn.f32 	%f44, %f42, %f43, %f41;
	ld.shared.f32 	%f45, [%r6+44];
	ld.shared.f32 	%f46, [%r9+1408];
	fma.rn.f32 	%f47, %f45, %f46, %f44;
	ld.shared.f32 	%f48, [%r6+48];
	ld.shared.f32 	%f49, [%r9+1536];
	fma.rn.f32 	%f50, %f48, %f49, %f47;
	ld.shared.f32 	%f51, [%r6+52];
	ld.shared.f32 	%f52, [%r9+1664];
	fma.rn.f32 	%f53, %f51, %f52, %f50;
	ld.shared.f32 	%f54, [%r6+56];
	ld.shared.f32 	%f55, [%r9+1792];
	fma.rn.f32 	%f56, %f54, %f55, %f53;
	ld.shared.f32 	%f57, [%r6+60];
	ld.shared.f32 	%f58, [%r9+1920];
	fma.rn.f32 	%f59, %f57, %f58, %f56;
	ld.shared.f32 	%f60, [%r6+64];
	ld.shared.f32 	%f61, [%r9+2048];
	fma.rn.f32 	%f62, %f60, %f61, %f59;
	ld.shared.f32 	%f63, [%r6+68];
	ld.shared.f32 	%f64, [%r9+2176];
	fma.rn.f32 	%f65, %f63, %f64, %f62;
	ld.shared.f32 	%f66, [%r6+72];
	ld.shared.f32 	%f67, [%r9+2304];
	fma.rn.f32 	%f68, %f66, %f67, %f65;
	ld.shared.f32 	%f69, [%r6+76];
	ld.shared.f32 	%f70, [%r9+2432];
	fma.rn.f32 	%f71, %f69, %f70, %f68;
	ld.shared.f32 	%f72, [%r6+80];
	ld.shared.f32 	%f73, [%r9+2560];
	fma.rn.f32 	%f74, %f72, %f73, %f71;
	ld.shared.f32 	%f75, [%r6+84];
	ld.shared.f32 	%f76, [%r9+2688];
	fma.rn.f32 	%f77, %f75, %f76, %f74;
	ld.shared.f32 	%f78, [%r6+88];
	ld.shared.f32 	%f79, [%r9+2816];
	fma.rn.f32 	%f80, %f78, %f79, %f77;
	ld.shared.f32 	%f81, [%r6+92];
	ld.shared.f32 	%f82, [%r9+2944];
	fma.rn.f32 	%f83, %f81, %f82, %f80;
	ld.shared.f32 	%f84, [%r6+96];
	ld.shared.f32 	%f85, [%r9+3072];
	fma.rn.f32 	%f86, %f84, %f85, %f83;
	ld.shared.f32 	%f87, [%r6+100];
	ld.shared.f32 	%f88, [%r9+3200];
	fma.rn.f32 	%f89, %f87, %f88, %f86;
	ld.shared.f32 	%f90, [%r6+104];
	ld.shared.f32 	%f91, [%r9+3328];
	fma.rn.f32 	%f92, %f90, %f91, %f89;
	ld.shared.f32 	%f93, [%r6+108];
	ld.shared.f32 	%f94, [%r9+3456];
	fma.rn.f32 	%f95, %f93, %f94, %f92;
	ld.shared.f32 	%f96, [%r6+112];
	ld.shared.f32 	%f97, [%r9+3584];
	fma.rn.f32 	%f98, %f96, %f97, %f95;
	ld.shared.f32 	%f99, [%r6+116];
	ld.shared.f32 	%f100, [%r9+3712];
	fma.rn.f32 	%f101, %f99, %f100, %f98;
	ld.shared.f32 	%f102, [%r6+120];
	ld.shared.f32 	%f103, [%r9+3840];
	fma.rn.f32 	%f104, %f102, %f103, %f101;
	ld.shared.f32 	%f105, [%r6+124];
	ld.shared.f32 	%f106, [%r9+3968];
	fma.rn.f32 	%f110, %f105, %f106, %f104;
	bar.sync 	0;
	add.s32 	%r42, %r42, 1;
	setp.ne.s32 	%p6, %r42, 0;
	add.s32 	%r41, %r41, %r12;
	add.s32 	%r40, %r40, 32;
	add.s32 	%r39, %r39, 32;
	add.s32 	%r38, %r38, 32;
	@%p6 bra 	$L__BB1_2;
$L__BB1_7:
	max.s32 	%r36, %r2, %r5;
	setp.ge.s32 	%p7, %r36, %r24;
	@%p7 bra 	$L__BB1_9;
	mad.lo.s32 	%r37, %r24, %r2, %r5;
	cvta.to.global.u64 	%rd10, %rd5;
	mul.wide.s32 	%rd11, %r37, 4;
	add.s64 	%rd12, %rd10, %rd11;
	st.global.f32 	[%rd12], %f110;
$L__BB1_9:
	ret;

}


// ===== COMPILED SASS (sm_100) =====

	.target	sm_100

	.elftype	@"ET_EXEC"


//--------------------- .note.nv.tkinfo           --------------------------
	.section	.note.nv.tkinfo,"",@"SHT_NOTE"
	.sectionflags	@"SHF_NOTE_NV_TKINFO"
	.tkinfo
        /*0018*/ 	.word	0x00000002
        /*0030*/ 	.string	""
        /*0030*/ 	.string	"ptxas"
        /*0030*/ 	.string	"Cuda compilation tools, release 13.0, V13.0.88"
        /*0030*/ 	.string	"Build cuda_13.0.r13.0/compiler.36424714_0"
        /*0030*/ 	.string	"-arch sm_100 -m 64 "



//--------------------- .note.nv.cuinfo           --------------------------
	.section	.note.nv.cuinfo,"",@"SHT_NOTE"
	.sectionflags	@"SHF_NOTE_NV_CUINFO"
        /*0018*/ 	.short	0x0002
        /*001a*/ 	.short	0x0064
        /*001c*/ 	.short	0x0082
	.zero		2


//--------------------- .nv.info                  --------------------------
	.section	.nv.info,"",@"SHT_CUDA_INFO"
	.align	4


	//----- nvinfo : EIATTR_REGCOUNT
	.align		4
        /*0000*/ 	.byte	0x04, 0x2f
        /*0002*/ 	.short	(.L_1 - .L_0)
	.align		4
.L_0:
        /*0004*/ 	.word	index@(_Z2MMPKfS0_Pfi)
        /*0008*/ 	.word	0x0000001e


	//----- nvinfo : EIATTR_FRAME_SIZE
	.align		4
.L_1:
        /*000c*/ 	.byte	0x04, 0x11
        /*000e*/ 	.short	(.L_3 - .L_2)
	.align		4
.L_2:
        /*0010*/ 	.word	index@(_Z2MMPKfS0_Pfi)
        /*0014*/ 	.word	0x00000000


	//----- nvinfo : EIATTR_REGCOUNT
	.align		4
.L_3:
        /*0018*/ 	.byte	0x04, 0x2f
        /*001a*/ 	.short	(.L_5 - .L_4)
	.align		4
.L_4:
        /*001c*/ 	.word	index@(_Z3TMMPKfS0_Pfi)
        /*0020*/ 	.word	0x00000020


	//----- nvinfo : EIATTR_FRAME_SIZE
	.align		4
.L_5:
        /*0024*/ 	.byte	0x04, 0x11
        /*0026*/ 	.short	(.L_7 - .L_6)
	.align		4
.L_6:
        /*0028*/ 	.word	index@(_Z3TMMPKfS0_Pfi)
        /*002c*/ 	.word	0x00000000


	//----- nvinfo : EIATTR_MIN_STACK_SIZE
	.align		4
.L_7:
        /*0030*/ 	.byte	0x04, 0x12
        /*0032*/ 	.short	(.L_9 - .L_8)
	.align		4
.L_8:
        /*0034*/ 	.word	index@(_Z3TMMPKfS0_Pfi)
        /*0038*/ 	.word	0x00000000


	//----- nvinfo : EIATTR_MIN_STACK_SIZE
	.align		4
.L_9:
        /*003c*/ 	.byte	0x04, 0x12
        /*003e*/ 	.short	(.L_11 - .L_10)
	.align		4
.L_10:
        /*0040*/ 	.word	index@(_Z2MMPKfS0_Pfi)
        /*0044*/ 	.word	0x00000000
.L_11:


//--------------------- .nv.compat                --------------------------
	.section	.nv.compat,"",@"SHT_CUDA_COMPAT_INFO"
	.align	4
        /*0000*/ 	.byte	0x02, 0x09, 0x00, 0x00, 0x02, 0x02, 0x01, 0x00, 0x02, 0x05, 0x05, 0x00, 0x03, 0x07, 0x01, 0x01
        /*0010*/ 	.byte	0x02, 0x03, 0x00, 0x00, 0x02, 0x06, 0x01, 0x00, 0x04, 0x0b, 0x08, 0x00, 0x09, 0x00, 0x00, 0x00
        /*0020*/ 	.byte	0x00, 0x00, 0x00, 0x00


//--------------------- .nv.info._Z3TMMPKfS0_Pfi  --------------------------
	.section	.nv.info._Z3TMMPKfS0_Pfi,"",@"SHT_CUDA_INFO"
	.sectionflags	@""
	.align	4


	//----- nvinfo : EIATTR_CUDA_API_VERSION
	.align		4
        /*0000*/ 	.byte	0x04, 0x37
        /*0002*/ 	.short	(.L_13 - .L_12)
.L_12:
        /*0004*/ 	.word	0x00000082


	//----- nvinfo : EIATTR_KPARAM_INFO
	.align		4
.L_13:
        /*0008*/ 	.byte	0x04, 0x17
        /*000a*/ 	.short	(.L_15 - .L_14)
.L_14:
        /*000c*/ 	.word	0x00000000
        /*0010*/ 	.short	0x0003
        /*0012*/ 	.short	0x0018
        /*0014*/ 	.byte	0x00, 0xf0, 0x11, 0x00


	//----- nvinfo : EIATTR_KPARAM_INFO
	.align		4
.L_15:
        /*0018*/ 	.byte	0x04, 0x17
        /*001a*/ 	.short	(.L_17 - .L_16)
.L_16:
        /*001c*/ 	.word	0x00000000
        /*0020*/ 	.short	0x0002
        /*0022*/ 	.short	0x0010
        /*0024*/ 	.byte	0x00, 0xf5, 0x21, 0x00


	//----- nvinfo : EIATTR_KPARAM_INFO
	.align		4
.L_17:
        /*0028*/ 	.byte	0x04, 0x17
        /*002a*/ 	.short	(.L_19 - .L_18)
.L_18:
        /*002c*/ 	.word	0x00000000
        /*0030*/ 	.short	0x0001
        /*0032*/ 	.short	0x0008
        /*0034*/ 	.byte	0x00, 0xf5, 0x21, 0x00


	//----- nvinfo : EIATTR_KPARAM_INFO
	.align		4
.L_19:
        /*0038*/ 	.byte	0x04, 0x17
        /*003a*/ 	.short	(.L_21 - .L_20)
.L_20:
        /*003c*/ 	.word	0x00000000
        /*0040*/ 	.short	0x0000
        /*0042*/ 	.short	0x0000
        /*0044*/ 	.byte	0x00, 0xf5, 0x21, 0x00


	//----- nvinfo : EIATTR_SPARSE_MMA_MASK
	.align		4
.L_21:
        /*0048*/ 	.byte	0x03, 0x50
        /*004a*/ 	.short	0x0000


	//----- nvinfo : EIATTR_MAXREG_COUNT
	.align		4
        /*004c*/ 	.byte	0x03, 0x1b
        /*004e*/ 	.short	0x00ff


	//----- nvinfo : EIATTR_NUM_BARRIERS
	.align		4
        /*0050*/ 	.byte	0x02, 0x4c
        /*0052*/ 	.byte	0x01
	.zero		1


	//----- nvinfo : EIATTR_MERCURY_ISA_VERSION
	.align		4
        /*0054*/ 	.byte	0x03, 0x5f
        /*0056*/ 	.short	0x0101


	//----- nvinfo : EIATTR_VRC_CTA_INIT_COUNT
	.align		4
        /*0058*/ 	.byte	0x02, 0x4a
	.zero		1
	.zero		1


	//----- nvinfo : EIATTR_EXIT_INSTR_OFFSETS
	.align		4
        /*005c*/ 	.byte	0x04, 0x1c
        /*005e*/ 	.short	(.L_23 - .L_22)


	//   ....[0]....
.L_22:
        /*0060*/ 	.word	0x00000800


	//   ....[1]....
        /*0064*/ 	.word	0x00000850


	//----- nvinfo : EIATTR_CBANK_PARAM_SIZE
	.align		4
.L_23:
        /*0068*/ 	.byte	0x03, 0x19
        /*006a*/ 	.short	0x001c


	//----- nvinfo : EIATTR_PARAM_CBANK
	.align		4
        /*006c*/ 	.byte	0x04, 0x0a
        /*006e*/ 	.short	(.L_25 - .L_24)
	.align		4
.L_24:
        /*0070*/ 	.word	index@(.nv.constant0._Z3TMMPKfS0_Pfi)
        /*0074*/ 	.short	0x0380
        /*0076*/ 	.short	0x001c


	//----- nvinfo : EIATTR_SW_WAR
	.align		4
.L_25:
        /*0078*/ 	.byte	0x04, 0x36
        /*007a*/ 	.short	(.L_27 - .L_26)
.L_26:
        /*007c*/ 	.word	0x00000008
.L_27:


//--------------------- .nv.info._Z2MMPKfS0_Pfi   --------------------------
	.section	.nv.info._Z2MMPKfS0_Pfi,"",@"SHT_CUDA_INFO"
	.sectionflags	@""
	.align	4


	//----- nvinfo : EIATTR_CUDA_API_VERSION
	.align		4
        /*0000*/ 	.byte	0x04, 0x37
        /*0002*/ 	.short	(.L_29 - .L_28)
.L_28:
        /*0004*/ 	.word	0x00000082


	//----- nvinfo : EIATTR_KPARAM_INFO
	.align		4
.L_29:
        /*0008*/ 	.byte	0x04, 0x17
        /*000a*/ 	.short	(.L_31 - .L_30)
.L_30:
        /*000c*/ 	.word	0x00000000
        /*0010*/ 	.short	0x0003
        /*0012*/ 	.short	0x0018
        /*0014*/ 	.byte	0x00, 0xf0, 0x11, 0x00


	//----- nvinfo : EIATTR_KPARAM_INFO
	.align		4
.L_31:
        /*0018*/ 	.byte	0x04, 0x17
        /*001a*/ 	.short	(.L_33 - .L_32)
.L_32:
        /*001c*/ 	.word	0x00000000
        /*0020*/ 	.short	0x0002
        /*0022*/ 	.short	0x0010
        /*0024*/ 	.byte	0x00, 0xf5, 0x21, 0x00


	//----- nvinfo : EIATTR_KPARAM_INFO
	.align		4
.L_33:
        /*0028*/ 	.byte	0x04, 0x17
        /*002a*/ 	.short	(.L_35 - .L_34)
.L_34:
        /*002c*/ 	.word	0x00000000
        /*0030*/ 	.short	0x0001
        /*0032*/ 	.short	0x0008
        /*0034*/ 	.byte	0x00, 0xf5, 0x21, 0x00


	//----- nvinfo : EIATTR_KPARAM_INFO
	.align		4
.L_35:
        /*0038*/ 	.byte	0x04, 0x17
        /*003a*/ 	.short	(.L_37 - .L_36)
.L_36:
        /*003c*/ 	.word	0x00000000
        /*0040*/ 	.short	0x0000
        /*0042*/ 	.short	0x0000
        /*0044*/ 	.byte	0x00, 0xf5, 0x21, 0x00


	//----- nvinfo : EIATTR_SPARSE_MMA_MASK
	.align		4
.L_37:
        /*0048*/ 	.byte	0x03, 0x50
        /*004a*/ 	.short	0x0000


	//----- nvinfo : EIATTR_MAXREG_COUNT
	.align		4
        /*004c*/ 	.byte	0x03, 0x1b
        /*004e*/ 	.short	0x00ff


	//----- nvinfo : EIATTR_MERCURY_ISA_VERSION
	.align		4
        /*0050*/ 	.byte	0x03, 0x5f
        /*0052*/ 	.short	0x0101


	//----- nvinfo : EIATTR_VRC_CTA_INIT_COUNT
	.align		4
        /*0054*/ 	.byte	0x02, 0x4a
	.zero		1
	.zero		1


	//----- nvinfo : EIATTR_EXIT_INSTR_OFFSETS
	.align		4
        /*0058*/ 	.byte	0x04, 0x1c
        /*005a*/ 	.short	(.L_39 - .L_38)


	//   ....[0]....
.L_38:
        /*005c*/ 	.word	0x000000c0


	//   ....[1]....
        /*0060*/ 	.word	0x00000a90


	//----- nvinfo : EIATTR_CBANK_PARAM_SIZE
	.align		4
.L_39:
        /*0064*/ 	.byte	0x03, 0x19
        /*0066*/ 	.short	0x001c


	//----- nvinfo : EIATTR_PARAM_CBANK
	.align		4
        /*0068*/ 	.byte	0x04, 0x0a
        /*006a*/ 	.short	(.L_41 - .L_40)
	.align		4
.L_40:
        /*006c*/ 	.word	index@(.nv.constant0._Z2MMPKfS0_Pfi)
        /*0070*/ 	.short	0x0380
        /*0072*/ 	.short	0x001c


	//----- nvinfo : EIATTR_SW_WAR
	.align		4
.L_41:
        /*0074*/ 	.byte	0x04, 0x36
        /*0076*/ 	.short	(.L_43 - .L_42)
.L_42:
        /*0078*/ 	.word	0x00000008
.L_43:


//--------------------- .nv.callgraph             --------------------------
	.section	.nv.callgraph,"",@"SHT_CUDA_CALLGRAPH"
	.align	4
	.sectionentsize	8
	.align		4
        /*0000*/ 	.word	0x00000000
	.align		4
        /*0004*/ 	.word	0xffffffff
	.align		4
        /*0008*/ 	.word	0x00000000
	.align		4
        /*000c*/ 	.word	0xfffffffe
	.align		4
        /*0010*/ 	.word	0x00000000
	.align		4
        /*0014*/ 	.word	0xfffffffd
	.align		4
        /*0018*/ 	.word	0x00000000
	.align		4
        /*001c*/ 	.word	0xfffffffc


//--------------------- .text._Z3TMMPKfS0_Pfi     --------------------------
	.section	.text._Z3TMMPKfS0_Pfi,"ax",@progbits
	.align	128
        .global         _Z3TMMPKfS0_Pfi
        .type           _Z3TMMPKfS0_Pfi,@function
        .size           _Z3TMMPKfS0_Pfi,(.L_x_8 - _Z3TMMPKfS0_Pfi)
        .other          _Z3TMMPKfS0_Pfi,@"STO_CUDA_ENTRY STV_DEFAULT"
_Z3TMMPKfS0_Pfi:
.text._Z3TMMPKfS0_Pfi:
[----:B------:R-:W-:Y:S01]  /*0000*/  LDC R1, c[0x0][0x37c] ;  /* 0x0000df00ff017b82 */ /* 0x000fe20000000800 */
[----:B------:R-:W0:Y:S01]  /*0010*/  LDCU UR4, c[0x0][0x398] ;  /* 0x00007300ff0477ac */ /* 0x000e220008000800 */
[----:B------:R-:W1:Y:S01]  /*0020*/  S2R R20, SR_CTAID.Y ;  /* 0x0000000000147919 */ /* 0x000e620000002600 */
[----:B------:R-:W-:Y:S01]  /*0030*/  HFMA2 R23, -RZ, RZ, 0, 0 ;  /* 0x00000000ff177431 */ /* 0x000fe200000001ff */
[----:B------:R-:W2:Y:S01]  /*0040*/  LDCU.64 UR8, c[0x0][0x358] ;  /* 0x00006b00ff0877ac */ /* 0x000ea20008000a00 */
[----:B------:R-:W1:Y:S01]  /*0050*/  S2R R18, SR_TID.Y ;  /* 0x0000000000127919 */ /* 0x000e620000002200 */
[----:B------:R-:W3:Y:S01]  /*0060*/  S2R R4, SR_CTAID.X ;  /* 0x0000000000047919 */ /* 0x000ee20000002500 */
[----:B------:R-:W3:Y:S01]  /*0070*/  S2R R19, SR_TID.X ;  /* 0x0000000000137919 */ /* 0x000ee20000002100 */
[----:B0-----:R-:W-:-:S04]  /*0080*/  MOV R6, UR4 ;  /* 0x0000000400067c02 */ /* 0x001fc80008000f00 */
[----:B------:R-:W-:Y:S02]  /*0090*/  ISETP.GE.AND P0, PT, R6, 0x1, PT ;  /* 0x000000010600780c */ /* 0x000fe40003f06270 */
[----:B-1----:R-:W-:Y:S02]  /*00a0*/  LEA R20, R20, R18, 0x5 ;  /* 0x0000001214147211 */ /* 0x002fe400078e28ff */
[----:B---3--:R-:W-:-:S09]  /*00b0*/  LEA R21, R4, R19, 0x5 ;  /* 0x0000001304157211 */ /* 0x008fd200078e28ff */
[----:B--2---:R-:W-:Y:S05]  /*00c0*/  @!P0 BRA `(.L_x_0) ;  /* 0x0000000400c48947 */ /* 0x004fea0003800000 */
[----:B------:R-:W0:Y:S01]  /*00d0*/  S2UR UR6, SR_CgaCtaId ;  /* 0x00000000000679c3 */ /* 0x000e220000008800 */
[----:B------:R-:W-:Y:S01]  /*00e0*/  UMOV UR4, 0x400 ;  /* 0x0000040000047882 */ /* 0x000fe20000000000 */
[----:B------:R-:W-:Y:S01]  /*00f0*/  IADD3 R2, PT, PT, R6, 0x1f, RZ ;  /* 0x0000001f06027810 */ /* 0x000fe20007ffe0ff */
[----:B------:R-:W-:Y:S01]  /*0100*/  UIADD3 UR5, UPT, UPT, UR4, 0x1000, URZ ;  /* 0x0000100004057890 */ /* 0x000fe2000fffe0ff */
[-CC-:B------:R-:W-:Y:S01]  /*0110*/  IMAD R17, R18, R6.reuse, R19.reuse ;  /* 0x0000000612117224 */ /* 0x180fe200078e0213 */
[----:B------:R-:W-:Y:S01]  /*0120*/  MOV R23, RZ ;  /* 0x000000ff00177202 */ /* 0x000fe20000000f00 */
[----:B------:R-:W-:Y:S01]  /*0130*/  IMAD R7, R20, R6, R19 ;  /* 0x0000000614077224 */ /* 0x000fe200078e0213 */
[----:B------:R-:W-:Y:S01]  /*0140*/  SHF.R.U32.HI R2, RZ, 0x5, R2 ;  /* 0x00000005ff027819 */ /* 0x000fe20000011602 */
[----:B------:R-:W1:Y:S01]  /*0150*/  LDC R0, c[0x0][0x398] ;  /* 0x0000e600ff007b82 */ /* 0x000e620000000800 */
[----:B------:R-:W-:Y:S02]  /*0160*/  LEA R17, R4, R17, 0x5 ;  /* 0x0000001104117211 */ /* 0x000fe400078e28ff */
[----:B------:R-:W-:Y:S01]  /*0170*/  IADD3 R16, PT, PT, -R2, RZ, RZ ;  /* 0x000000ff02107210 */ /* 0x000fe20007ffe1ff */
[----:B0-----:R-:W-:-:S02]  /*0180*/  ULEA UR4, UR6, UR4, 0x18 ;  /* 0x0000000406047291 */ /* 0x001fc4000f8ec0ff */
[----:B------:R-:W-:-:S04]  /*0190*/  ULEA UR5, UR6, UR5, 0x18 ;  /* 0x0000000506057291 */ /* 0x000fc8000f8ec0ff */
[C---:B------:R-:W-:Y:S02]  /*01a0*/  LEA R5, R18.reuse, UR4, 0x7 ;  /* 0x0000000412057c11 */ /* 0x040fe4000f8e38ff */
[C---:B------:R-:W-:Y:S02]  /*01b0*/  LEA R3, R19.reuse, UR5, 0x2 ;  /* 0x0000000513037c11 */ /* 0x040fe4000f8e10ff */
[----:B------:R-:W-:Y:S02]  /*01c0*/  LEA R4, R19, R5, 0x2 ;  /* 0x0000000513047211 */ /* 0x000fe400078e10ff */
[----:B------:R-:W-:-:S07]  /*01d0*/  LEA R2, R18, R3, 0x7 ;  /* 0x0000000312027211 */ /* 0x000fce00078e38ff */
.L_x_1:
[----:B-1----:R-:W-:Y:S01]  /*01e0*/  MOV R6, R0 ;  /* 0x0000000000067202 */ /* 0x002fe20000000f00 */
[----:B------:R-:W-:Y:S01]  /*01f0*/  HFMA2 R27, -RZ, RZ, 0, 0 ;  /* 0x00000000ff1b7431 */ /* 0x000fe200000001ff */
[----:B------:R-:W-:Y:S02]  /*0200*/  VIMNMX.U32 R9, PT, PT, R20, R19, !PT ;  /* 0x0000001314097248 */ /* 0x000fe40007fe0000 */
[-C--:B------:R-:W-:Y:S02]  /*0210*/  ISETP.GE.U32.AND P0, PT, R18, R6.reuse, PT ;  /* 0x000000061200720c */ /* 0x080fe40003f06070 */
[-C--:B------:R-:W-:Y:S02]  /*0220*/  ISETP.GE.U32.AND P1, PT, R9, R6.reuse, PT ;  /* 0x000000060900720c */ /* 0x080fe40003f26070 */
[----:B------:R-:W-:Y:S02]  /*0230*/  ISETP.GE.OR P0, PT, R21, R6, P0 ;  /* 0x000000061500720c */ /* 0x000fe40000706670 */
[----:B------:R-:W-:-:S09]  /*0240*/  MOV R29, RZ ;  /* 0x000000ff001d7202 */ /* 0x000fd20000000f00 */
[----:B------:R-:W0:Y:S08]  /*0250*/  @!P1 LDC.64 R10, c[0x0][0x380] ;  /* 0x0000e000ff0a9b82 */ /* 0x000e300000000a00 */
[----:B------:R-:W1:Y:S01]  /*0260*/  @!P0 LDC.64 R8, c[0x0][0x388] ;  /* 0x0000e200ff088b82 */ /* 0x000e620000000a00 */
[----:B0-----:R-:W-:-:S05]  /*0270*/  @!P1 IMAD.WIDE.U32 R10, R7, 0x4, R10 ;  /* 0x00000004070a9825 */ /* 0x001fca00078e000a */
[----:B------:R-:W2:Y:S01]  /*0280*/  @!P1 LDG.E R27, desc[UR8][R10.64] ;  /* 0x000000080a1b9981 */ /* 0x000ea2000c1e1900 */
[----:B-1----:R-:W-:-:S05]  /*0290*/  @!P0 IMAD.WIDE.U32 R8, R17, 0x4, R8 ;  /* 0x0000000411088825 */ /* 0x002fca00078e0008 */
[----:B------:R-:W3:Y:S04]  /*02a0*/  @!P0 LDG.E R29, desc[UR8][R8.64] ;  /* 0x00000008081d8981 */ /* 0x000ee8000c1e1900 */
[----:B--2---:R-:W-:Y:S04]  /*02b0*/  STS [R4], R27 ;  /* 0x0000001b04007388 */ /* 0x004fe80000000800 */
[----:B---3--:R-:W-:Y:S01]  /*02c0*/  STS [R2], R29 ;  /* 0x0000001d02007388 */ /* 0x008fe20000000800 */
[----:B------:R-:W-:Y:S06]  /*02d0*/  BAR.SYNC.DEFER_BLOCKING 0x0 ;  /* 0x0000000000007b1d */ /* 0x000fec0000010000 */
[----:B------:R-:W-:Y:S04]  /*02e0*/  LDS R22, [R3] ;  /* 0x0000000003167984 */ /* 0x000fe80000000800 */
[----:B------:R-:W0:Y:S04]  /*02f0*/  LDS.128 R12, [R5] ;  /* 0x00000000050c7984 */ /* 0x000e280000000c00 */
[----:B------:R-:W1:Y:S04]  /*0300*/  LDS R26, [R3+0x80] ;  /* 0x00008000031a7984 */ /* 0x000e680000000800 */
[----:B------:R-:W2:Y:S04]  /*0310*/  LDS R25, [R3+0x100] ;  /* 0x0001000003197984 */ /* 0x000ea80000000800 */
[----:B------:R-:W3:Y:S04]  /*0320*/  LDS R24, [R3+0x180] ;  /* 0x0001800003187984 */ /* 0x000ee80000000800 */
[----:B------:R-:W-:Y:S01]  /*0330*/  LDS.128 R8, [R5+0x10] ;  /* 0x0000100005087984 */ /* 0x000fe20000000c00 */
[----:B0-----:R-:W-:-:S03]  /*0340*/  FFMA R12, R12, R22, R23 ;  /* 0x000000160c0c7223 */ /* 0x001fc60000000017 */
[----:B------:R-:W0:Y:S01]  /*0350*/  LDS R23, [R3+0x200] ;  /* 0x0002000003177984 */ /* 0x000e220000000800 */
[----:B-1----:R-:W-:-:S03]  /*0360*/  FFMA R12, R26, R13, R12 ;  /* 0x0000000d1a0c7223 */ /* 0x002fc6000000000c */
[----:B------:R-:W1:Y:S01]  /*0370*/  LDS R22, [R3+0x280] ;  /* 0x0002800003167984 */ /* 0x000e620000000800 */
[----:B--2---:R-:W-:-:S03]  /*0380*/  FFMA R13, R25, R14, R12 ;  /* 0x0000000e190d7223 */ /* 0x004fc6000000000c */
[----:B------:R-:W2:Y:S01]  /*0390*/  LDS R25, [R3+0x300] ;  /* 0x0003000003197984 */ /* 0x000ea20000000800 */
[----:B---3--:R-:W-:-:S03]  /*03a0*/  FFMA R13, R24, R15, R13 ;  /* 0x0000000f180d7223 */ /* 0x008fc6000000000d */
[----:B------:R-:W3:Y:S04]  /*03b0*/  LDS R24, [R3+0x380] ;  /* 0x0003800003187984 */ /* 0x000ee80000000800 */
[----:B------:R-:W-:Y:S01]  /*03c0*/  LDS R26, [R3+0xb80] ;  /* 0x000b8000031a7984 */ /* 0x000fe20000000800 */
[----:B0-----:R-:W-:-:S03]  /*03d0*/  FFMA R27, R8, R23, R13 ;  /* 0x00000017081b7223 */ /* 0x001fc6000000000d */
[----:B------:R-:W-:Y:S04]  /*03e0*/  LDS R23, [R3+0x400] ;  /* 0x0004000003177984 */ /* 0x000fe80000000800 */
[----:B------:R-:W0:Y:S01]  /*03f0*/  LDS.128 R12, [R5+0x20] ;  /* 0x00002000050c7984 */ /* 0x000e220000000c00 */
[----:B-1----:R-:W-:-:S03]  /*0400*/  FFMA R8, R22, R9, R27 ;  /* 0x0000000916087223 */ /* 0x002fc6000000001b */
[----:B------:R-:W1:Y:S01]  /*0410*/  LDS R22, [R3+0x480] ;  /* 0x0004800003167984 */ /* 0x000e620000000800 */
[----:B--2---:R-:W-:-:S03]  /*0420*/  FFMA R9, R25, R10, R8 ;  /* 0x0000000a19097223 */ /* 0x004fc60000000008 */
[----:B------:R-:W2:Y:S01]  /*0430*/  LDS R25, [R3+0x500] ;  /* 0x0005000003197984 */ /* 0x000ea20000000800 */
[----:B---3--:R-:W-:-:S03]  /*0440*/  FFMA R9, R24, R11, R9 ;  /* 0x0000000b18097223 */ /* 0x008fc60000000009 */
[----:B------:R-:W3:Y:S01]  /*0450*/  LDS R24, [R3+0x580] ;  /* 0x0005800003187984 */ /* 0x000ee20000000800 */
        /* <DEDUP_REMOVED lines=26> */
[----:B------:R-:W-:Y:S04]  /*0600*/  LDS R27, [R3+0xc00] ;  /* 0x000c0000031b7984 */ /* 0x000fe80000000800 */
[----:B------:R-:W-:Y:S01]  /*0610*/  LDS R24, [R3+0xc80] ;  /* 0x000c800003187984 */ /* 0x000fe20000000800 */
[----:B0-----:R-:W-:-:S03]  /*0620*/  FFMA R23, R8, R23, R13 ;  /* 0x0000001708177223 */ /* 0x001fc6000000000d */
[----:B------:R-:W0:Y:S01]  /*0630*/  LDS.128 R12, [R5+0x60] ;  /* 0x00006000050c7984 */ /* 0x000e220000000c00 */
[----:B-1----:R-:W-:-:S03]  /*0640*/  FFMA R22, R22, R9, R23 ;  /* 0x0000000916167223 */ /* 0x002fc60000000017 */
[----:B------:R-:W1:Y:S01]  /*0650*/  LDS R23, [R3+0xd00] ;  /* 0x000d000003177984 */ /* 0x000e620000000800 */
[----:B--2---:R-:W-:-:S03]  /*0660*/  FFMA R25, R25, R10, R22 ;  /* 0x0000000a19197223 */ /* 0x004fc60000000016 */
[----:B------:R-:W2:Y:S01]  /*0670*/  LDS R22, [R3+0xd80] ;  /* 0x000d800003167984 */ /* 0x000ea20000000800 */
[----:B------:R-:W-:-:S03]  /*0680*/  FFMA R11, R26, R11, R25 ;  /* 0x0000000b1a0b7223 */ /* 0x000fc60000000019 */
[----:B------:R-:W-:Y:S01]  /*0690*/  LDS R25, [R3+0xe00] ;  /* 0x000e000003197984 */ /* 0x000fe20000000800 */
[----:B0-----:R-:W-:-:S03]  /*06a0*/  FFMA R27, R12, R27, R11 ;  /* 0x0000001b0c1b7223 */ /* 0x001fc6000000000b */
[----:B------:R-:W0:Y:S01]  /*06b0*/  LDS.128 R8, [R5+0x70] ;  /* 0x0000700005087984 */ /* 0x000e220000000c00 */
[----:B------:R-:W-:-:S03]  /*06c0*/  FFMA R24, R24, R13, R27 ;  /* 0x0000000d18187223 */ /* 0x000fc6000000001b */
[----:B------:R-:W3:Y:S04]  /*06d0*/  LDS R27, [R3+0xe80] ;  /* 0x000e8000031b7984 */ /* 0x000ee80000000800 */
[----:B------:R-:W4:Y:S04]  /*06e0*/  LDS R13, [R3+0xf00] ;  /* 0x000f0000030d7984 */ /* 0x000f280000000800 */
[----:B------:R-:W5:Y:S01]  /*06f0*/  LDS R12, [R3+0xf80] ;  /* 0x000f8000030c7984 */ /* 0x000f620000000800 */
[----:B-1----:R-:W-:Y:S01]  /*0700*/  FFMA R23, R23, R14, R24 ;  /* 0x0000000e17177223 */ /* 0x002fe20000000018 */
[----:B------:R-:W-:-:S03]  /*0710*/  IADD3 R16, PT, PT, R16, 0x1, RZ ;  /* 0x0000000110107810 */ /* 0x000fc60007ffe0ff */
[----:B--2---:R-:W-:Y:S01]  /*0720*/  FFMA R15, R22, R15, R23 ;  /* 0x0000000f160f7223 */ /* 0x004fe20000000017 */
[----:B------:R-:W-:Y:S01]  /*0730*/  BAR.SYNC.DEFER_BLOCKING 0x0 ;  /* 0x0000000000007b1d */ /* 0x000fe20000010000 */
[----:B------:R-:W-:Y:S02]  /*0740*/  ISETP.NE.AND P0, PT, R16, RZ, PT ;  /* 0x000000ff1000720c */ /* 0x000fe40003f05270 */
[----:B------:R-:W-:Y:S02]  /*0750*/  IADD3 R19, PT, PT, R19, 0x20, RZ ;  /* 0x0000002013137810 */ /* 0x000fe40007ffe0ff */
[----:B------:R-:W-:Y:S02]  /*0760*/  IADD3 R18, PT, PT, R18, 0x20, RZ ;  /* 0x0000002012127810 */ /* 0x000fe40007ffe0ff */
[----:B------:R-:W-:Y:S02]  /*0770*/  IADD3 R7, PT, PT, R7, 0x20, RZ ;  /* 0x0000002007077810 */ /* 0x000fe40007ffe0ff */
[----:B------:R-:W-:Y:S01]  /*0780*/  LEA R17, R6, R17, 0x5 ;  /* 0x0000001106117211 */ /* 0x000fe200078e28ff */
[----:B0-----:R-:W-:-:S04]  /*0790*/  FFMA R8, R8, R25, R15 ;  /* 0x0000001908087223 */ /* 0x001fc8000000000f */
[----:B---3--:R-:W-:-:S04]  /*07a0*/  FFMA R8, R27, R9, R8 ;  /* 0x000000091b087223 */ /* 0x008fc80000000008 */
[----:B----4-:R-:W-:-:S04]  /*07b0*/  FFMA R13, R13, R10, R8 ;  /* 0x0000000a0d0d7223 */ /* 0x010fc80000000008 */
[----:B-----5:R-:W-:Y:S01]  /*07c0*/  FFMA R23, R12, R11, R13 ;  /* 0x0000000b0c177223 */ /* 0x020fe2000000000d */
[----:B------:R-:W-:Y:S06]  /*07d0*/  @P0 BRA `(.L_x_1) ;  /* 0xfffffff800800947 */ /* 0x000fec000383ffff */
.L_x_0:
[----:B------:R-:W-:-:S04]  /*07e0*/  VIMNMX R3, PT, PT, R20, R21, !PT ;  /* 0x0000001514037248 */ /* 0x000fc80007fe0100 */
[----:B------:R-:W-:-:S13]  /*07f0*/  ISETP.GE.AND P0, PT, R3, R6, PT ;  /* 0x000000060300720c */ /* 0x000fda0003f06270 */
[----:B------:R-:W-:Y:S05]  /*0800*/  @P0 EXIT ;  /* 0x000000000000094d */ /* 0x000fea0003800000 */
[----:B------:R-:W0:Y:S01]  /*0810*/  LDC.64 R2, c[0x0][0x390] ;  /* 0x0000e400ff027b82 */ /* 0x000e220000000a00 */
[----:B------:R-:W-:-:S04]  /*0820*/  IMAD R21, R20, R6, R21 ;  /* 0x0000000614157224 */ /* 0x000fc800078e0215 */
[----:B0-----:R-:W-:-:S05]  /*0830*/  IMAD.WIDE R2, R21, 0x4, R2 ;  /* 0x0000000415027825 */ /* 0x001fca00078e0202 */
[----:B------:R-:W-:Y:S01]  /*0840*/  STG.E desc[UR8][R2.64], R23 ;  /* 0x0000001702007986 */ /* 0x000fe2000c101908 */
[----:B------:R-:W-:Y:S05]  /*0850*/  EXIT ;  /* 0x000000000000794d */ /* 0x000fea0003800000 */
.L_x_2:
[----:B------:R-:W-:-:S00]  /*0860*/  BRA `(.L_x_2) ;  /* 0xfffffffc00fc7947 */ /* 0x000fc0000383ffff */
[----:B------:R-:W-:-:S00]  /*0870*/  NOP ;  /* 0x0000000000007918 */ /* 0x000fc00000000000 */
        /* <DEDUP_REMOVED lines=8> */
.L_x_8:


//--------------------- .text._Z2MMPKfS0_Pfi      --------------------------
	.section	.text._Z2MMPKfS0_Pfi,"ax",@progbits
	.align	128
        .global         _Z2MMPKfS0_Pfi
        .type           _Z2MMPKfS0_Pfi,@function
        .size           _Z2MMPKfS0_Pfi,(.L_x_9 - _Z2MMPKfS0_Pfi)
        .other          _Z2MMPKfS0_Pfi,@"STO_CUDA_ENTRY STV_DEFAULT"
_Z2MMPKfS0_Pfi:
.text._Z2MMPKfS0_Pfi:
[----:B------:R-:W-:Y:S01]  /*0000*/  LDC R1, c[0x0][0x37c] ;  /* 0x0000df00ff017b82 */ /* 0x000fe20000000800 */
[----:B------:R-:W0:Y:S07]  /*0010*/  S2R R0, SR_TID.Y ;  /* 0x0000000000007919 */ /* 0x000e2e0000002200 */
[----:B------:R-:W0:Y:S01]  /*0020*/  S2UR UR4, SR_CTAID.Y ;  /* 0x00000000000479c3 */ /* 0x000e220000002600 */
[----:B------:R-:W1:Y:S01]  /*0030*/  LDCU UR20, c[0x0][0x398] ;  /* 0x00007300ff1477ac */ /* 0x000e620008000800 */
[----:B------:R-:W2:Y:S06]  /*0040*/  S2R R3, SR_TID.X ;  /* 0x0000000000037919 */ /* 0x000eac0000002100 */
[----:B------:R-:W0:Y:S08]  /*0050*/  LDC R13, c[0x0][0x364] ;  /* 0x0000d900ff0d7b82 */ /* 0x000e300000000800 */
[----:B------:R-:W2:Y:S08]  /*0060*/  S2UR UR5, SR_CTAID.X ;  /* 0x00000000000579c3 */ /* 0x000eb00000002500 */
[----:B------:R-:W2:Y:S01]  /*0070*/  LDC R2, c[0x0][0x360] ;  /* 0x0000d800ff027b82 */ /* 0x000ea20000000800 */
[----:B0-----:R-:W-:-:S02]  /*0080*/  IMAD R13, R13, UR4, R0 ;  /* 0x000000040d0d7c24 */ /* 0x001fc4000f8e0200 */
[----:B--2---:R-:W-:-:S05]  /*0090*/  IMAD R0, R2, UR5, R3 ;  /* 0x0000000502007c24 */ /* 0x004fca000f8e0203 */
[----:B------:R-:W-:-:S04]  /*00a0*/  VIMNMX R2, PT, PT, R13, R0, !PT ;  /* 0x000000000d027248 */ /* 0x000fc80007fe0100 */
[----:B-1----:R-:W-:-:S13]  /*00b0*/  ISETP.GE.AND P0, PT, R2, UR20, PT ;  /* 0x0000001402007c0c */ /* 0x002fda000bf06270 */
[----:B------:R-:W-:Y:S05]  /*00c0*/  @P0 EXIT ;  /* 0x000000000000094d */ /* 0x000fea0003800000 */
[----:B------:R-:W-:Y:S01]  /*00d0*/  UISETP.GE.U32.AND UP0, UPT, UR20, 0x8, UPT ;  /* 0x000000081400788c */ /* 0x000fe2000bf06070 */
[----:B------:R-:W-:Y:S02]  /*00e0*/  HFMA2 R12, -RZ, RZ, 0, 0 ;  /* 0x00000000ff0c7431 */ /* 0x000fe400000001ff */
[----:B------:R-:W-:Y:S01]  /*00f0*/  IMAD R13, R13, UR20, RZ ;  /* 0x000000140d0d7c24 */ /* 0x000fe2000f8e02ff */
[----:B------:R-:W-:Y:S01]  /*0100*/  UMOV UR4, URZ ;  /* 0x000000ff00047c82 */ /* 0x000fe20008000000 */
[----:B------:R-:W0:Y:S04]  /*0110*/  LDCU.64 UR18, c[0x0][0x358] ;  /* 0x00006b00ff1277ac */ /* 0x000e280008000a00 */
[----:B------:R-:W-:Y:S05]  /*0120*/  BRA.U !UP0, `(.L_x_3) ;  /* 0x0000000508047547 */ /* 0x000fea000b800000 */
[----:B------:R-:W1:Y:S01]  /*0130*/  LDCU.128 UR24, c[0x0][0x380] ;  /* 0x00007000ff1877ac */ /* 0x000e620008000c00 */
[----:B------:R-:W-:Y:S02]  /*0140*/  MOV R12, RZ ;  /* 0x000000ff000c7202 */ /* 0x000fe40000000f00 */
[----:B------:R-:W-:Y:S01]  /*0150*/  MOV R14, R0 ;  /* 0x00000000000e7202 */ /* 0x000fe20000000f00 */
[----:B------:R-:W-:-:S04]  /*0160*/  ULOP3.LUT UR4, UR20, 0x7ffffff8, URZ, 0xc0, !UPT ;  /* 0x7ffffff814047892 */ /* 0x000fc8000f8ec0ff */
[----:B------:R-:W-:Y:S01]  /*0170*/  UIADD3 UR5, UPT, UPT, -UR4, URZ, URZ ;  /* 0x000000ff04057290 */ /* 0x000fe2000fffe1ff */
[----:B-1----:R-:W-:Y:S01]  /*0180*/  MOV R2, UR24 ;  /* 0x0000001800027c02 */ /* 0x002fe20008000f00 */
[----:B------:R-:W-:Y:S01]  /*0190*/  UIMAD.WIDE UR6, UR20, 0x8, UR26 ;  /* 0x00000008140678a5 */ /* 0x000fe2000f8e021a */
[----:B------:R-:W-:Y:S01]  /*01a0*/  MOV R3, UR25 ;  /* 0x0000001900037c02 */ /* 0x000fe20008000f00 */
[----:B------:R-:W-:Y:S02]  /*01b0*/  UIMAD.WIDE UR8, UR20, 0xc, UR26 ;  /* 0x0000000c140878a5 */ /* 0x000fe4000f8e021a */
[----:B------:R-:W-:Y:S01]  /*01c0*/  UIMAD.WIDE UR10, UR20, 0x10, UR26 ;  /* 0x00000010140a78a5 */ /* 0x000fe2000f8e021a */
[----:B------:R-:W-:Y:S01]  /*01d0*/  IMAD.WIDE.U32 R2, R13, 0x4, R2 ;  /* 0x000000040d027825 */ /* 0x000fe200078e0002 */
[----:B------:R-:W-:Y:S02]  /*01e0*/  UIMAD.WIDE UR12, UR20, 0x14, UR26 ;  /* 0x00000014140c78a5 */ /* 0x000fe4000f8e021a */
[----:B------:R-:W-:Y:S01]  /*01f0*/  UIMAD.WIDE UR14, UR20, 0x18, UR26 ;  /* 0x00000018140e78a5 */ /* 0x000fe2000f8e021a */
[----:B------:R-:W-:Y:S01]  /*0200*/  IADD3 R2, P0, PT, R2, 0x10, RZ ;  /* 0x0000001002027810 */ /* 0x000fe20007f1e0ff */
[----:B------:R-:W-:-:S03]  /*0210*/  UIMAD.WIDE UR16, UR20, 0x1c, UR26 ;  /* 0x0000001c141078a5 */ /* 0x000fc6000f8e021a */
[----:B------:R-:W-:-:S09]  /*0220*/  IADD3.X R3, PT, PT, RZ, R3, RZ, P0, !PT ;  /* 0x00000003ff037210 */ /* 0x000fd200007fe4ff */
.L_x_4:
[----:B------:R-:W-:Y:S01]  /*0230*/  UIMAD.WIDE UR22, UR20, 0x4, UR26 ;  /* 0x00000004141678a5 */ /* 0x000fe2000f8e021a */
[----:B------:R-:W-:Y:S02]  /*0240*/  IMAD.MOV.U32 R23, RZ, RZ, 0x4 ;  /* 0x00000004ff177424 */ /* 0x000fe400078e00ff */
[----:B------:R-:W-:Y:S01]  /*0250*/  HFMA2 R11, -RZ, RZ, 0, 2.384185791015625e-07 ;  /* 0x00000004ff0b7431 */ /* 0x000fe200000001ff */
[----:B------:R-:W-:Y:S01]  /*0260*/  MOV R25, 0x4 ;  /* 0x0000000400197802 */ /* 0x000fe20000000f00 */
[----:B0-----:R-:W2:Y:S01]  /*0270*/  LDG.E R21, desc[UR18][R2.64+-0x10] ;  /* 0xfffff01202157981 */ /* 0x001ea2000c1e1900 */
[C---:B------:R-:W-:Y:S01]  /*0280*/  IMAD.WIDE R22, R14.reuse, R23, UR26 ;  /* 0x0000001a0e167e25 */ /* 0x040fe2000f8e0217 */
[----:B------:R-:W-:Y:S02]  /*0290*/  MOV R8, UR22 ;  /* 0x0000001600087c02 */ /* 0x000fe40008000f00 */
[----:B------:R-:W-:Y:S01]  /*02a0*/  MOV R9, UR23 ;  /* 0x0000001700097c02 */ /* 0x000fe20008000f00 */
[----:B------:R-:W3:Y:S02]  /*02b0*/  LDG.E R19, desc[UR18][R2.64+-0xc] ;  /* 0xfffff41202137981 */ /* 0x000ee4000c1e1900 */
[----:B------:R-:W-:-:S02]  /*02c0*/  IMAD.WIDE R8, R14, 0x4, R8 ;  /* 0x000000040e087825 */ /* 0x000fc400078e0208 */
[----:B------:R-:W2:Y:S01]  /*02d0*/  LDG.E R22, desc[UR18][R22.64] ;  /* 0x0000001216167981 */ /* 0x000ea2000c1e1900 */
[----:B------:R-:W-:Y:S01]  /*02e0*/  MOV R5, 0x4 ;  /* 0x0000000400057802 */ /* 0x000fe20000000f00 */
[C---:B------:R-:W-:Y:S02]  /*02f0*/  IMAD.WIDE R24, R14.reuse, R25, UR6 ;  /* 0x000000060e187e25 */ /* 0x040fe4000f8e0219 */
[----:B------:R0:W3:Y:S02]  /*0300*/  LDG.E R20, desc[UR18][R8.64] ;  /* 0x0000001208147981 */ /* 0x0000e4000c1e1900 */
[----:B------:R-:W-:Y:S02]  /*0310*/  IMAD.WIDE R10, R14, R11, UR8 ;  /* 0x000000080e0a7e25 */ /* 0x000fe4000f8e020b */
[----:B------:R-:W4:Y:S04]  /*0320*/  LDG.E R18, desc[UR18][R24.64] ;  /* 0x0000001218127981 */ /* 0x000f28000c1e1900 */
[----:B------:R-:W4:Y:S01]  /*0330*/  LDG.E R17, desc[UR18][R2.64+-0x8] ;  /* 0xfffff81202117981 */ /* 0x000f22000c1e1900 */
[----:B0-----:R-:W-:-:S02]  /*0340*/  HFMA2 R9, -RZ, RZ, 0, 2.384185791015625e-07 ;  /* 0x00000004ff097431 */ /* 0x001fc400000001ff */
[----:B------:R-:W-:Y:S01]  /*0350*/  IMAD.MOV.U32 R7, RZ, RZ, 0x4 ;  /* 0x00000004ff077424 */ /* 0x000fe200078e00ff */
[----:B------:R0:W5:Y:S01]  /*0360*/  LDG.E R16, desc[UR18][R10.64] ;  /* 0x000000120a107981 */ /* 0x000162000c1e1900 */
[----:B------:R-:W-:-:S03]  /*0370*/  IMAD.WIDE R4, R14, R5, UR10 ;  /* 0x0000000a0e047e25 */ /* 0x000fc6000f8e0205 */
[----:B------:R-:W5:Y:S01]  /*0380*/  LDG.E R15, desc[UR18][R2.64+-0x4] ;  /* 0xfffffc12020f7981 */ /* 0x000f62000c1e1900 */
[C---:B------:R-:W-:Y:S01]  /*0390*/  IMAD.WIDE R6, R14.reuse, R7, UR12 ;  /* 0x0000000c0e067e25 */ /* 0x040fe2000f8e0207 */
[----:B------:R-:W-:Y:S02]  /*03a0*/  MOV R27, 0x4 ;  /* 0x00000004001b7802 */ /* 0x000fe40000000f00 */
[----:B------:R1:W5:Y:S01]  /*03b0*/  LDG.E R4, desc[UR18][R4.64] ;  /* 0x0000001204047981 */ /* 0x000362000c1e1900 */
[----:B------:R-:W-:-:S03]  /*03c0*/  IMAD.WIDE R8, R14, R9, UR14 ;  /* 0x0000000e0e087e25 */ /* 0x000fc6000f8e0209 */
[----:B------:R-:W5:Y:S01]  /*03d0*/  LDG.E R23, desc[UR18][R2.64] ;  /* 0x0000001202177981 */ /* 0x000f62000c1e1900 */
[----:B0-----:R-:W-:-:S03]  /*03e0*/  IMAD.WIDE R10, R14, R27, UR16 ;  /* 0x000000100e0a7e25 */ /* 0x001fc6000f8e021b */
[----:B------:R-:W5:Y:S04]  /*03f0*/  LDG.E R7, desc[UR18][R6.64] ;  /* 0x0000001206077981 */ /* 0x000f68000c1e1900 */
[----:B------:R-:W5:Y:S04]  /*0400*/  LDG.E R24, desc[UR18][R2.64+0x4] ;  /* 0x0000041202187981 */ /* 0x000f68000c1e1900 */
[----:B------:R-:W5:Y:S04]  /*0410*/  LDG.E R8, desc[UR18][R8.64] ;  /* 0x0000001208087981 */ /* 0x000f68000c1e1900 */
[----:B------:R-:W5:Y:S04]  /*0420*/  LDG.E R25, desc[UR18][R2.64+0x8] ;  /* 0x0000081202197981 */ /* 0x000f68000c1e1900 */
[----:B------:R-:W5:Y:S04]  /*0430*/  LDG.E R10, desc[UR18][R10.64] ;  /* 0x000000120a0a7981 */ /* 0x000f68000c1e1900 */
[----:B------:R0:W5:Y:S01]  /*0440*/  LDG.E R27, desc[UR18][R2.64+0xc] ;  /* 0x00000c12021b7981 */ /* 0x000162000c1e1900 */
[----:B------:R-:W-:-:S04]  /*0450*/  UIADD3 UR5, UPT, UPT, UR5, 0x8, URZ ;  /* 0x0000000805057890 */ /* 0x000fc8000fffe0ff */
[----:B------:R-:W-:Y:S01]  /*0460*/  UISETP.NE.AND UP0, UPT, UR5, URZ, UPT ;  /* 0x000000ff0500728c */ /* 0x000fe2000bf05270 */
[----:B-1----:R-:W-:Y:S02]  /*0470*/  MOV R5, UR20 ;  /* 0x0000001400057c02 */ /* 0x002fe40008000f00 */
[----:B0-----:R-:W-:Y:S02]  /*0480*/  IADD3 R2, P0, PT, R2, 0x20, RZ ;  /* 0x0000002002027810 */ /* 0x001fe40007f1e0ff */
[----:B------:R-:W-:Y:S02]  /*0490*/  LEA R14, R5, R14, 0x3 ;  /* 0x0000000e050e7211 */ /* 0x000fe400078e18ff */
[----:B------:R-:W-:Y:S01]  /*04a0*/  IADD3.X R3, PT, PT, RZ, R3, RZ, P0, !PT ;  /* 0x00000003ff037210 */ /* 0x000fe200007fe4ff */
[----:B--2---:R-:W-:-:S04]  /*04b0*/  FFMA R22, R21, R22, R12 ;  /* 0x0000001615167223 */ /* 0x004fc8000000000c */
[----:B---3--:R-:W-:-:S04]  /*04c0*/  FFMA R20, R19, R20, R22 ;  /* 0x0000001413147223 */ /* 0x008fc80000000016 */
[----:B----4-:R-:W-:-:S04]  /*04d0*/  FFMA R18, R17, R18, R20 ;  /* 0x0000001211127223 */ /* 0x010fc80000000014 */
[----:B-----5:R-:W-:-:S04]  /*04e0*/  FFMA R16, R15, R16, R18 ;  /* 0x000000100f107223 */ /* 0x020fc80000000012 */
[----:B------:R-:W-:-:S04]  /*04f0*/  FFMA R23, R23, R4, R16 ;  /* 0x0000000417177223 */ /* 0x000fc80000000010 */
[----:B------:R-:W-:-:S04]  /*0500*/  FFMA R24, R24, R7, R23 ;  /* 0x0000000718187223 */ /* 0x000fc80000000017 */
[----:B------:R-:W-:-:S04]  /*0510*/  FFMA R8, R25, R8, R24 ;  /* 0x0000000819087223 */ /* 0x000fc80000000018 */
[----:B------:R-:W-:Y:S01]  /*0520*/  FFMA R12, R27, R10, R8 ;  /* 0x0000000a1b0c7223 */ /* 0x000fe20000000008 */
[----:B------:R-:W-:Y:S06]  /*0530*/  BRA.U UP0, `(.L_x_4) ;  /* 0xfffffffd003c7547 */ /* 0x000fec000b83ffff */
.L_x_3:
[----:B------:R-:W-:-:S04]  /*0540*/  ULOP3.LUT UR6, UR20, 0x7, URZ, 0xc0, !UPT ;  /* 0x0000000714067892 */ /* 0x000fc8000f8ec0ff */
[----:B------:R-:W-:-:S09]  /*0550*/  UISETP.NE.AND UP0, UPT, UR6, URZ, UPT ;  /* 0x000000ff0600728c */ /* 0x000fd2000bf05270 */
[----:B------:R-:W-:Y:S05]  /*0560*/  BRA.U !UP0, `(.L_x_5) ;  /* 0x0000000508387547 */ /* 0x000fea000b800000 */
[----:B------:R-:W-:Y:S02]  /*0570*/  UISETP.GE.U32.AND UP0, UPT, UR6, 0x4, UPT ;  /* 0x000000040600788c */ /* 0x000fe4000bf06070 */
[----:B------:R-:W-:-:S04]  /*0580*/  ULOP3.LUT UR5, UR20, 0x3, URZ, 0xc0, !UPT ;  /* 0x0000000314057892 */ /* 0x000fc8000f8ec0ff */
[----:B------:R-:W-:-:S03]  /*0590*/  UISETP.NE.AND UP1, UPT, UR5, URZ, UPT ;  /* 0x000000ff0500728c */ /* 0x000fc6000bf25270 */
[----:B------:R-:W-:Y:S08]  /*05a0*/  BRA.U !UP0, `(.L_x_6) ;  /* 0x00000001087c7547 */ /* 0x000ff0000b800000 */
[----:B------:R-:W1:Y:S01]  /*05b0*/  LDC.64 R6, c[0x0][0x388] ;  /* 0x0000e200ff067b82 */ /* 0x000e620000000a00 */
[----:B------:R-:W2:Y:S01]  /*05c0*/  LDCU.64 UR6, c[0x0][0x380] ;  /* 0x00007000ff0677ac */ /* 0x000ea20008000a00 */
[----:B------:R-:W-:Y:S01]  /*05d0*/  IMAD.U32 R9, RZ, RZ, UR4 ;  /* 0x00000004ff097e24 */ /* 0x000fe2000f8e00ff */
[C---:B------:R-:W-:Y:S02]  /*05e0*/  IADD3 R3, PT, PT, R13.reuse, UR4, RZ ;  /* 0x000000040d037c10 */ /* 0x040fe4000fffe0ff */
[----:B------:R-:W-:Y:S01]  /*05f0*/  IADD3 R10, P0, PT, R13, UR4, RZ ;  /* 0x000000040d0a7c10 */ /* 0x000fe2000ff1e0ff */
[----:B------:R-:W-:Y:S01]  /*0600*/  IMAD R9, R9, UR20, R0 ;  /* 0x0000001409097c24 */ /* 0x000fe2000f8e0200 */
[----:B------:R-:W-:Y:S01]  /*0610*/  MOV R11, UR20 ;  /* 0x00000014000b7c02 */ /* 0x000fe20008000f00 */
[----:B------:R-:W3:Y:S01]  /*0620*/  LDC.64 R4, c[0x0][0x380] ;  /* 0x0000e000ff047b82 */ /* 0x000ee20000000a00 */
[----:B------:R-:W-:Y:S01]  /*0630*/  MOV R15, UR20 ;  /* 0x00000014000f7c02 */ /* 0x000fe20008000f00 */
[----:B-1----:R-:W-:Y:S01]  /*0640*/  IMAD.WIDE R6, R9, 0x4, R6 ;  /* 0x0000000409067825 */ /* 0x002fe200078e0206 */
[----:B------:R-:W-:-:S05]  /*0650*/  MOV R9, UR20 ;  /* 0x0000001400097c02 */ /* 0x000fca0008000f00 */
[----:B------:R-:W-:Y:S02]  /*0660*/  IMAD.WIDE R8, R9, 0x4, R6 ;  /* 0x0000000409087825 */ /* 0x000fe400078e0206 */
[----:B0-----:R-:W4:Y:S02]  /*0670*/  LDG.E R6, desc[UR18][R6.64] ;  /* 0x0000001206067981 */ /* 0x001f24000c1e1900 */
[----:B---3--:R-:W-:Y:S01]  /*0680*/  IMAD.WIDE.U32 R4, R3, 0x4, R4 ;  /* 0x0000000403047825 */ /* 0x008fe200078e0004 */
[----:B------:R-:W-:Y:S01]  /*0690*/  IADD3.X R3, PT, PT, RZ, RZ, RZ, P0, !PT ;  /* 0x000000ffff037210 */ /* 0x000fe200007fe4ff */
[----:B------:R-:W3:Y:S01]  /*06a0*/  LDG.E R17, desc[UR18][R8.64] ;  /* 0x0000001208117981 */ /* 0x000ee2000c1e1900 */
[----:B--2---:R-:W-:-:S03]  /*06b0*/  LEA R2, P0, R10, UR6, 0x2 ;  /* 0x000000060a027c11 */ /* 0x004fc6000f8010ff */
[----:B------:R-:W4:Y:S01]  /*06c0*/  LDG.E R5, desc[UR18][R4.64] ;  /* 0x0000001204057981 */ /* 0x000f22000c1e1900 */
[----:B------:R-:W-:Y:S01]  /*06d0*/  LEA.HI.X R3, R10, UR7, R3, 0x2, P0 ;  /* 0x000000070a037c11 */ /* 0x000fe200080f1403 */
[----:B------:R-:W-:-:S04]  /*06e0*/  IMAD.WIDE R10, R11, 0x4, R8 ;  /* 0x000000040b0a7825 */ /* 0x000fc800078e0208 */
[----:B------:R-:W3:Y:S01]  /*06f0*/  LDG.E R16, desc[UR18][R2.64+0x4] ;  /* 0x0000041202107981 */ /* 0x000ee2000c1e1900 */
[----:B------:R-:W-:-:S03]  /*0700*/  IMAD.WIDE R14, R15, 0x4, R10 ;  /* 0x000000040f0e7825 */ /* 0x000fc600078e020a */
[----:B------:R-:W2:Y:S04]  /*0710*/  LDG.E R19, desc[UR18][R10.64] ;  /* 0x000000120a137981 */ /* 0x000ea8000c1e1900 */
[----:B------:R-:W2:Y:S04]  /*0720*/  LDG.E R18, desc[UR18][R2.64+0x8] ;  /* 0x0000081202127981 */ /* 0x000ea8000c1e1900 */
[----:B------:R-:W5:Y:S04]  /*0730*/  LDG.E R20, desc[UR18][R2.64+0xc] ;  /* 0x00000c1202147981 */ /* 0x000f68000c1e1900 */
[----:B------:R-:W5:Y:S01]  /*0740*/  LDG.E R14, desc[UR18][R14.64] ;  /* 0x000000120e0e7981 */ /* 0x000f62000c1e1900 */
[----:B------:R-:W-:Y:S01]  /*0750*/  UIADD3 UR4, UPT, UPT, UR4, 0x4, URZ ;  /* 0x0000000404047890 */ /* 0x000fe2000fffe0ff */
[----:B----4-:R-:W-:-:S04]  /*0760*/  FFMA R5, R5, R6, R12 ;  /* 0x0000000605057223 */ /* 0x010fc8000000000c */
[----:B---3--:R-:W-:-:S04]  /*0770*/  FFMA R5, R16, R17, R5 ;  /* 0x0000001110057223 */ /* 0x008fc80000000005 */
[----:B--2---:R-:W-:-:S04]  /*0780*/  FFMA R5, R18, R19, R5 ;  /* 0x0000001312057223 */ /* 0x004fc80000000005 */
[----:B-----5:R-:W-:-:S07]  /*0790*/  FFMA R12, R20, R14, R5 ;  /* 0x0000000e140c7223 */ /* 0x020fce0000000005 */
.L_x_6:
[----:B------:R-:W-:Y:S05]  /*07a0*/  BRA.U !UP1, `(.L_x_5) ;  /* 0x0000000109a87547 */ /* 0x000fea000b800000 */
[----:B------:R-:W-:Y:S01]  /*07b0*/  UISETP.NE.AND UP0, UPT, UR5, 0x1, UPT ;  /* 0x000000010500788c */ /* 0x000fe2000bf05270 */
[----:B------:R-:W-:Y:S01]  /*07c0*/  MOV R7, UR4 ;  /* 0x0000000400077c02 */ /* 0x000fe20008000f00 */
[----:B------:R-:W-:Y:S02]  /*07d0*/  ULOP3.LUT UR5, UR20, 0x1, URZ, 0xc0, !UPT ;  /* 0x0000000114057892 */ /* 0x000fe4000f8ec0ff */
[----:B------:R-:W-:Y:S02]  /*07e0*/  MOV R15, UR20 ;  /* 0x00000014000f7c02 */ /* 0x000fe40008000f00 */
[----:B------:R-:W-:Y:S01]  /*07f0*/  UISETP.NE.U32.AND UP1, UPT, UR5, 0x1, UPT ;  /* 0x000000010500788c */ /* 0x000fe2000bf25070 */
[----:B------:R-:W-:-:S04]  /*0800*/  PLOP3.LUT P1, PT, PT, PT, UP0, 0x80, 0x8 ;  /* 0x000000000008781c */ /* 0x000fc80003f2f008 */
[----:B------:R-:W1:Y:S01]  /*0810*/  @UP0 LDCU.128 UR8, c[0x0][0x380] ;  /* 0x00007000ff0807ac */ /* 0x000e620008000c00 */
[----:B------:R-:W-:Y:S01]  /*0820*/  PLOP3.LUT P0, PT, PT, PT, UP1, 0x80, 0x8 ;  /* 0x000000000008781c */ /* 0x000fe20003f0f018 */
[----:B------:R-:W2:Y:S04]  /*0830*/  @UP0 LDCU.64 UR6, c[0x0][0x380] ;  /* 0x00007000ff0607ac */ /* 0x000ea80008000a00 */
[----:B------:R-:W3:Y:S03]  /*0840*/  @!UP1 LDCU.128 UR12, c[0x0][0x380] ;  /* 0x00007000ff0c97ac */ /* 0x000ee60008000c00 */
[C---:B------:R-:W-:Y:S02]  /*0850*/  @P1 IADD3 R3, PT, PT, R13.reuse, UR4, RZ ;  /* 0x000000040d031c10 */ /* 0x040fe4000fffe0ff */
[----:B------:R-:W-:Y:S01]  /*0860*/  @P1 IADD3 R6, P2, PT, R13, UR4, RZ ;  /* 0x000000040d061c10 */ /* 0x000fe2000ff5e0ff */
[----:B------:R-:W-:Y:S01]  /*0870*/  @UP0 UIADD3 UR4, UPT, UPT, UR4, 0x2, URZ ;  /* 0x0000000204040890 */ /* 0x000fe2000fffe0ff */
[----:B-1----:R-:W-:Y:S01]  /*0880*/  MOV R11, UR9 ;  /* 0x00000009000b7c02 */ /* 0x002fe20008000f00 */
[----:B------:R-:W-:Y:S01]  /*0890*/  IMAD.U32 R10, RZ, RZ, UR8 ;  /* 0x00000008ff0a7e24 */ /* 0x000fe2000f8e00ff */
[----:B------:R-:W-:-:S02]  /*08a0*/  MOV R4, UR10 ;  /* 0x0000000a00047c02 */ /* 0x000fc40008000f00 */
[----:B------:R-:W-:Y:S01]  /*08b0*/  MOV R5, UR11 ;  /* 0x0000000b00057c02 */ /* 0x000fe20008000f00 */
[----:B------:R-:W-:-:S04]  /*08c0*/  @P1 IMAD.WIDE.U32 R10, R3, 0x4, R10 ;  /* 0x00000004030a1825 */ /* 0x000fc800078e000a */
[----:B------:R-:W-:Y:S01]  /*08d0*/  @P1 IMAD R3, R7, UR20, R0 ;  /* 0x0000001407031c24 */ /* 0x000fe2000f8e0200 */
[----:B------:R-:W-:Y:S01]  /*08e0*/  @P1 IADD3.X R7, PT, PT, RZ, RZ, RZ, P2, !PT ;  /* 0x000000ffff071210 */ /* 0x000fe200017fe4ff */
[----:B------:R-:W-:Y:S01]  /*08f0*/  IMAD.U32 R19, RZ, RZ, UR4 ;  /* 0x00000004ff137e24 */ /* 0x000fe2000f8e00ff */
[C---:B--2---:R-:W-:Y:S01]  /*0900*/  @P1 LEA R2, P2, R6.reuse, UR6, 0x2 ;  /* 0x0000000606021c11 */ /* 0x044fe2000f8410ff */
[----:B------:R-:W-:Y:S01]  /*0910*/  @P1 IMAD.WIDE R4, R3, 0x4, R4 ;  /* 0x0000000403041825 */ /* 0x000fe200078e0204 */
[----:B------:R-:W-:Y:S01]  /*0920*/  @!P0 IADD3 R17, PT, PT, R13, UR4, RZ ;  /* 0x000000040d118c10 */ /* 0x000fe2000fffe0ff */
[----:B0-----:R-:W2:Y:S01]  /*0930*/  @P1 LDG.E R11, desc[UR18][R10.64] ;  /* 0x000000120a0b1981 */ /* 0x001ea2000c1e1900 */
[----:B------:R-:W-:Y:S01]  /*0940*/  @P1 LEA.HI.X R3, R6, UR7, R7, 0x2, P2 ;  /* 0x0000000706031c11 */ /* 0x000fe200090f1407 */
[----:B------:R-:W-:Y:S01]  /*0950*/  @!P0 IMAD R19, R19, UR20, R0 ;  /* 0x0000001413138c24 */ /* 0x000fe2000f8e0200 */
[----:B---3--:R-:W-:Y:S01]  /*0960*/  MOV R6, UR12 ;  /* 0x0000000c00067c02 */ /* 0x008fe20008000f00 */
[----:B------:R-:W-:Y:S01]  /*0970*/  @P1 IMAD.WIDE R14, R15, 0x4, R4 ;  /* 0x000000040f0e1825 */ /* 0x000fe200078e0204 */
[----:B------:R-:W-:Y:S01]  /*0980*/  MOV R7, UR13 ;  /* 0x0000000d00077c02 */ /* 0x000fe20008000f00 */
[----:B------:R-:W2:Y:S01]  /*0990*/  @P1 LDG.E R4, desc[UR18][R4.64] ;  /* 0x0000001204041981 */ /* 0x000ea2000c1e1900 */
[----:B------:R-:W-:-:S02]  /*09a0*/  MOV R8, UR14 ;  /* 0x0000000e00087c02 */ /* 0x000fc40008000f00 */
[----:B------:R-:W-:Y:S01]  /*09b0*/  MOV R9, UR15 ;  /* 0x0000000f00097c02 */ /* 0x000fe20008000f00 */
[----:B------:R-:W-:Y:S01]  /*09c0*/  @!P0 IMAD.WIDE.U32 R6, R17, 0x4, R6 ;  /* 0x0000000411068825 */ /* 0x000fe200078e0006 */
[----:B------:R-:W3:Y:S03]  /*09d0*/  @P1 LDG.E R14, desc[UR18][R14.64] ;  /* 0x000000120e0e1981 */ /* 0x000ee6000c1e1900 */
[----:B------:R-:W-:Y:S01]  /*09e0*/  @!P0 IMAD.WIDE R8, R19, 0x4, R8 ;  /* 0x0000000413088825 */ /* 0x000fe200078e0208 */
[----:B------:R-:W3:Y:S04]  /*09f0*/  @P1 LDG.E R2, desc[UR18][R2.64+0x4] ;  /* 0x0000041202021981 */ /* 0x000ee8000c1e1900 */
[----:B------:R-:W4:Y:S04]  /*0a00*/  @!P0 LDG.E R7, desc[UR18][R6.64] ;  /* 0x0000001206078981 */ /* 0x000f28000c1e1900 */
[----:B------:R-:W4:Y:S01]  /*0a10*/  @!P0 LDG.E R8, desc[UR18][R8.64] ;  /* 0x0000001208088981 */ /* 0x000f22000c1e1900 */
[----:B--2---:R-:W-:-:S04]  /*0a20*/  @P1 FFMA R11, R11, R4, R12 ;  /* 0x000000040b0b1223 */ /* 0x004fc8000000000c */
[----:B---3--:R-:W-:-:S04]  /*0a30*/  @P1 FFMA R12, R2, R14, R11 ;  /* 0x0000000e020c1223 */ /* 0x008fc8000000000b */
[----:B----4-:R-:W-:-:S07]  /*0a40*/  @!P0 FFMA R12, R7, R8, R12 ;  /* 0x00000008070c8223 */ /* 0x010fce000000000c */
.L_x_5:
[----:B------:R-:W1:Y:S01]  /*0a50*/  LDC.64 R2, c[0x0][0x390] ;  /* 0x0000e400ff027b82 */ /* 0x000e620000000a00 */
[----:B------:R-:W-:-:S05]  /*0a60*/  IADD3 R13, PT, PT, R0, R13, RZ ;  /* 0x0000000d000d7210 */ /* 0x000fca0007ffe0ff */
[----:B-1----:R-:W-:-:S05]  /*0a70*/  IMAD.WIDE R2, R13, 0x4, R2 ;  /* 0x000000040d027825 */ /* 0x002fca00078e0202 */
[----:B0-----:R-:W-:Y:S01]  /*0a80*/  STG.E desc[UR18][R2.64], R12 ;  /* 0x0000000c02007986 */ /* 0x001fe2000c101912 */
[----:B------:R-:W-:Y:S05]  /*0a90*/  EXIT ;  /* 0x000000000000794d */ /* 0x000fea0003800000 */
.L_x_7:
        /* <DEDUP_REMOVED lines=14> */
.L_x_9:


//--------------------- .nv.shared._Z3TMMPKfS0_Pfi --------------------------
	.section	.nv.shared._Z3TMMPKfS0_Pfi,"aw",@nobits
	.sectionflags	@""
	.align	4
.nv.shared._Z3TMMPKfS0_Pfi:
	.zero		9216


//--------------------- .nv.shared.reserved.0     --------------------------
	.section	.nv.shared.reserved.0,"aw",@nobits
	.weak		__nv_reservedSMEM_offset_0_alias
	.size		__nv_reservedSMEM_offset_0_alias, 0, 64
	.other		__nv_reservedSMEM_offset_0_alias,@"STO_CUDA_RESERVED_SHARED STV_DEFAULT"
__nv_reservedSMEM_offset_0_alias:
	.zero		0
	.zero		64


//--------------------- .nv.constant0._Z3TMMPKfS0_Pfi --------------------------
	.section	.nv.constant0._Z3TMMPKfS0_Pfi,"a",@progbits
	.sectionflags	@""
	.align	4
.nv.constant0._Z3TMMPKfS0_Pfi:
	.zero		924


//--------------------- .nv.constant0._Z2MMPKfS0_Pfi --------------------------
	.section	.nv.constant0._Z2MMPKfS0_Pfi,"a",@progbits
	.sectionflags	@""
	.align	4
.nv.constant0._Z2MMPKfS0_Pfi:
	.zero		924


//--------------------- SYMBOLS --------------------------

	.type		.nv.reservedSmem.offset0,@object
	.size		.nv.reservedSmem.offset0,0x4
	.type		.nv.reservedSmem.cap,@object
	.size		.nv.reservedSmem.cap,0x4
